//
// Generated by NVIDIA NVVM Compiler
//
// Compiler Build ID: CL-36424714
// Cuda compilation tools, release 13.0, V13.0.88
// Based on NVVM 20.0.0
//

.version 9.0
.target sm_100
.address_size 64

	// .globl	_Z9my_kerneliiiPfS_S_

.visible .entry _Z9my_kerneliiiPfS_S_(
	.param .u32 _Z9my_kerneliiiPfS_S__param_0,
	.param .u32 _Z9my_kerneliiiPfS_S__param_1,
	.param .u32 _Z9my_kerneliiiPfS_S__param_2,
	.param .u64 .ptr .align 1 _Z9my_kerneliiiPfS_S__param_3,
	.param .u64 .ptr .align 1 _Z9my_kerneliiiPfS_S__param_4,
	.param .u64 .ptr .align 1 _Z9my_kerneliiiPfS_S__param_5
)
{
	.reg .pred 	%p<13>;
	.reg .b32 	%r<59>;
	.reg .b32 	%f<56>;
	.reg .b64 	%rd<41>;

	ld.param.u32 	%r25, [_Z9my_kerneliiiPfS_S__param_0];
	ld.param.u32 	%r26, [_Z9my_kerneliiiPfS_S__param_1];
	ld.param.u32 	%r27, [_Z9my_kerneliiiPfS_S__param_2];
	ld.param.u64 	%rd5, [_Z9my_kerneliiiPfS_S__param_3];
	ld.param.u64 	%rd6, [_Z9my_kerneliiiPfS_S__param_4];
	ld.param.u64 	%rd7, [_Z9my_kerneliiiPfS_S__param_5];
	cvta.to.global.u64 	%rd1, %rd6;
	cvta.to.global.u64 	%rd2, %rd5;
	cvta.to.global.u64 	%rd3, %rd7;
	mov.u32 	%r28, %ctaid.x;
	mov.u32 	%r1, %ntid.x;
	mov.u32 	%r29, %tid.x;
	mad.lo.s32 	%r51, %r28, %r1, %r29;
	mul.lo.s32 	%r3, %r27, %r25;
	setp.ge.s32 	%p1, %r51, %r3;
	@%p1 bra 	$L__BB0_16;
	setp.gt.s32 	%p2, %r26, 0;
	mov.u32 	%r30, %nctaid.x;
	mul.lo.s32 	%r4, %r1, %r30;
	@%p2 bra 	$L__BB0_2;
	bra.uni 	$L__BB0_15;
$L__BB0_2:
	and.b32  	%r5, %r26, 7;
	and.b32  	%r36, %r26, 2147483640;
	neg.s32 	%r6, %r36;
	mul.wide.s32 	%rd35, %r27, 4;
$L__BB0_3:
	setp.lt.u32 	%p4, %r26, 8;
	div.s32 	%r38, %r51, %r27;
	mul.lo.s32 	%r39, %r38, %r27;
	sub.s32 	%r8, %r51, %r39;
	mad.lo.s32 	%r40, %r8, %r25, %r38;
	mul.wide.s32 	%rd10, %r40, 4;
	add.s64 	%rd4, %rd3, %rd10;
	mov.b32 	%r56, 0;
	st.global.u32 	[%rd4], %r56;
	mul.lo.s32 	%r9, %r38, %r26;
	mov.f32 	%f53, 0f00000000;
	@%p4 bra 	$L__BB0_6;
	mov.f32 	%f53, 0f00000000;
	mov.u32 	%r52, %r9;
	mov.u32 	%r53, %r8;
	mov.u32 	%r54, %r6;
$L__BB0_5:
	.pragma "nounroll";
	and.b32  	%r56, %r26, 2147483640;
	mul.wide.s32 	%rd11, %r52, 4;
	add.s64 	%rd12, %rd1, %rd11;
	mul.wide.s32 	%rd13, %r53, 4;
	add.s64 	%rd14, %rd2, %rd13;
	ld.global.f32 	%f10, [%rd14];
	ld.global.f32 	%f11, [%rd12];
	fma.rn.f32 	%f12, %f10, %f11, %f53;
	st.global.f32 	[%rd4], %f12;
	mul.wide.s32 	%rd15, %r27, 4;
	add.s64 	%rd16, %rd14, %rd15;
	ld.global.f32 	%f13, [%rd16];
	ld.global.f32 	%f14, [%rd12+4];
	fma.rn.f32 	%f15, %f13, %f14, %f12;
	st.global.f32 	[%rd4], %f15;
	add.s64 	%rd17, %rd16, %rd15;
	ld.global.f32 	%f16, [%rd17];
	ld.global.f32 	%f17, [%rd12+8];
	fma.rn.f32 	%f18, %f16, %f17, %f15;
	st.global.f32 	[%rd4], %f18;
	add.s64 	%rd18, %rd17, %rd15;
	ld.global.f32 	%f19, [%rd18];
	ld.global.f32 	%f20, [%rd12+12];
	fma.rn.f32 	%f21, %f19, %f20, %f18;
	st.global.f32 	[%rd4], %f21;
	add.s64 	%rd19, %rd18, %rd15;
	ld.global.f32 	%f22, [%rd19];
	ld.global.f32 	%f23, [%rd12+16];
	fma.rn.f32 	%f24, %f22, %f23, %f21;
	st.global.f32 	[%rd4], %f24;
	add.s64 	%rd20, %rd19, %rd15;
	ld.global.f32 	%f25, [%rd20];
	ld.global.f32 	%f26, [%rd12+20];
	fma.rn.f32 	%f27, %f25, %f26, %f24;
	st.global.f32 	[%rd4], %f27;
	add.s64 	%rd21, %rd20, %rd15;
	ld.global.f32 	%f28, [%rd21];
	ld.global.f32 	%f29, [%rd12+24];
	fma.rn.f32 	%f30, %f28, %f29, %f27;
	st.global.f32 	[%rd4], %f30;
	add.s64 	%rd22, %rd21, %rd15;
	ld.global.f32 	%f31, [%rd22];
	ld.global.f32 	%f32, [%rd12+28];
	fma.rn.f32 	%f53, %f31, %f32, %f30;
	st.global.f32 	[%rd4], %f53;
	add.s32 	%r54, %r54, 8;
	shl.b32 	%r41, %r27, 3;
	add.s32 	%r53, %r53, %r41;
	add.s32 	%r52, %r52, 8;
	setp.ne.s32 	%p5, %r54, 0;
	@%p5 bra 	$L__BB0_5;
$L__BB0_6:
	setp.eq.s32 	%p6, %r5, 0;
	@%p6 bra 	$L__BB0_14;
	add.s32 	%r42, %r5, -1;
	setp.lt.u32 	%p7, %r42, 3;
	@%p7 bra 	$L__BB0_9;
	mad.lo.s32 	%r43, %r56, %r27, %r8;
	mul.wide.s32 	%rd23, %r43, 4;
	add.s64 	%rd24, %rd2, %rd23;
	ld.global.f32 	%f33, [%rd24];
	add.s32 	%r44, %r56, %r9;
	mul.wide.s32 	%rd25, %r44, 4;
	add.s64 	%rd26, %rd1, %rd25;
	ld.global.f32 	%f34, [%rd26];
	fma.rn.f32 	%f35, %f33, %f34, %f53;
	st.global.f32 	[%rd4], %f35;
	add.s64 	%rd28, %rd24, %rd35;
	ld.global.f32 	%f36, [%rd28];
	ld.global.f32 	%f37, [%rd26+4];
	fma.rn.f32 	%f38, %f36, %f37, %f35;
	st.global.f32 	[%rd4], %f38;
	add.s64 	%rd29, %rd28, %rd35;
	ld.global.f32 	%f39, [%rd29];
	ld.global.f32 	%f40, [%rd26+8];
	fma.rn.f32 	%f41, %f39, %f40, %f38;
	st.global.f32 	[%rd4], %f41;
	add.s64 	%rd30, %rd29, %rd35;
	ld.global.f32 	%f42, [%rd30];
	ld.global.f32 	%f43, [%rd26+12];
	fma.rn.f32 	%f53, %f42, %f43, %f41;
	st.global.f32 	[%rd4], %f53;
	add.s32 	%r56, %r56, 4;
$L__BB0_9:
	and.b32  	%r45, %r26, 3;
	setp.eq.s32 	%p8, %r45, 0;
	@%p8 bra 	$L__BB0_14;
	setp.eq.s32 	%p9, %r45, 1;
	@%p9 bra 	$L__BB0_12;
	mad.lo.s32 	%r46, %r56, %r27, %r8;
	mul.wide.s32 	%rd31, %r46, 4;
	add.s64 	%rd32, %rd2, %rd31;
	ld.global.f32 	%f44, [%rd32];
	add.s32 	%r47, %r56, %r9;
	mul.wide.s32 	%rd33, %r47, 4;
	add.s64 	%rd34, %rd1, %rd33;
	ld.global.f32 	%f45, [%rd34];
	fma.rn.f32 	%f46, %f44, %f45, %f53;
	st.global.f32 	[%rd4], %f46;
	add.s64 	%rd36, %rd32, %rd35;
	ld.global.f32 	%f47, [%rd36];
	ld.global.f32 	%f48, [%rd34+4];
	fma.rn.f32 	%f53, %f47, %f48, %f46;
	st.global.f32 	[%rd4], %f53;
	add.s32 	%r56, %r56, 2;
$L__BB0_12:
	and.b32  	%r48, %r26, 1;
	setp.eq.b32 	%p10, %r48, 1;
	not.pred 	%p11, %p10;
	@%p11 bra 	$L__BB0_14;
	mad.lo.s32 	%r49, %r56, %r27, %r8;
	mul.wide.s32 	%rd37, %r49, 4;
	add.s64 	%rd38, %rd2, %rd37;
	ld.global.f32 	%f49, [%rd38];
	add.s32 	%r50, %r56, %r9;
	mul.wide.s32 	%rd39, %r50, 4;
	add.s64 	%rd40, %rd1, %rd39;
	ld.global.f32 	%f50, [%rd40];
	fma.rn.f32 	%f51, %f49, %f50, %f53;
	st.global.f32 	[%rd4], %f51;
$L__BB0_14:
	add.s32 	%r51, %r51, %r4;
	setp.lt.s32 	%p12, %r51, %r3;
	@%p12 bra 	$L__BB0_3;
	bra.uni 	$L__BB0_16;
$L__BB0_15:
	div.s32 	%r31, %r51, %r27;
	mul.lo.s32 	%r32, %r31, %r27;
	sub.s32 	%r33, %r51, %r32;
	mad.lo.s32 	%r34, %r33, %r25, %r31;
	mul.wide.s32 	%rd8, %r34, 4;
	add.s64 	%rd9, %rd3, %rd8;
	mov.b32 	%r35, 0;
	st.global.u32 	[%rd9], %r35;
	add.s32 	%r51, %r51, %r4;
	setp.lt.s32 	%p3, %r51, %r3;
	@%p3 bra 	$L__BB0_15;
$L__BB0_16:
	ret;

}


// ===== COMPILED SASS (sm_100) =====

	.target	sm_100

	.elftype	@"ET_EXEC"


//--------------------- .note.nv.tkinfo           --------------------------
	.section	.note.nv.tkinfo,"",@"SHT_NOTE"
	.sectionflags	@"SHF_NOTE_NV_TKINFO"
	.tkinfo
        /*0018*/ 	.word	0x00000002
        /*0030*/ 	.string	""
        /*0030*/ 	.string	"ptxas"
        /*0030*/ 	.string	"Cuda compilation tools, release 13.0, V13.0.88"
        /*0030*/ 	.string	"Build cuda_13.0.r13.0/compiler.36424714_0"
        /*0030*/ 	.string	"-arch sm_100 -m 64 "



//--------------------- .note.nv.cuinfo           --------------------------
	.section	.note.nv.cuinfo,"",@"SHT_NOTE"
	.sectionflags	@"SHF_NOTE_NV_CUINFO"
        /*0018*/ 	.short	0x0002
        /*001a*/ 	.short	0x0064
        /*001c*/ 	.short	0x0082
	.zero		2


//--------------------- .nv.info                  --------------------------
	.section	.nv.info,"",@"SHT_CUDA_INFO"
	.align	4


	//----- nvinfo : EIATTR_REGCOUNT
	.align		4
        /*0000*/ 	.byte	0x04, 0x2f
        /*0002*/ 	.short	(.L_1 - .L_0)
	.align		4
.L_0:
        /*0004*/ 	.word	index@(_Z9my_kerneliiiPfS_S_)
        /*0008*/ 	.word	0x00000020


	//----- nvinfo : EIATTR_FRAME_SIZE
	.align		4
.L_1:
        /*000c*/ 	.byte	0x04, 0x11
        /*000e*/ 	.short	(.L_3 - .L_2)
	.align		4
.L_2:
        /*0010*/ 	.word	index@(_Z9my_kerneliiiPfS_S_)
        /*0014*/ 	.word	0x00000000


	//----- nvinfo : EIATTR_MIN_STACK_SIZE
	.align		4
.L_3:
        /*0018*/ 	.byte	0x04, 0x12
        /*001a*/ 	.short	(.L_5 - .L_4)
	.align		4
.L_4:
        /*001c*/ 	.word	index@(_Z9my_kerneliiiPfS_S_)
        /*0020*/ 	.word	0x00000000
.L_5:


//--------------------- .nv.compat                --------------------------
	.section	.nv.compat,"",@"SHT_CUDA_COMPAT_INFO"
	.align	4
        /*0000*/ 	.byte	0x02, 0x09, 0x00, 0x00, 0x02, 0x02, 0x01, 0x00, 0x02, 0x05, 0x05, 0x00, 0x03, 0x07, 0x01, 0x01
        /*0010*/ 	.byte	0x02, 0x03, 0x00, 0x00, 0x02, 0x06, 0x01, 0x00, 0x04, 0x0b, 0x08, 0x00, 0x09, 0x00, 0x00, 0x00
        /*0020*/ 	.byte	0x00, 0x00, 0x00, 0x00


//--------------------- .nv.info._Z9my_kerneliiiPfS_S_ --------------------------
	.section	.nv.info._Z9my_kerneliiiPfS_S_,"",@"SHT_CUDA_INFO"
	.sectionflags	@""
	.align	4


	//----- nvinfo : EIATTR_CUDA_API_VERSION
	.align		4
        /*0000*/ 	.byte	0x04, 0x37
        /*0002*/ 	.short	(.L_7 - .L_6)
.L_6:
        /*0004*/ 	.word	0x00000082


	//----- nvinfo : EIATTR_KPARAM_INFO
	.align		4
.L_7:
        /*0008*/ 	.byte	0x04, 0x17
        /*000a*/ 	.short	(.L_9 - .L_8)
.L_8:
        /*000c*/ 	.word	0x00000000
        /*0010*/ 	.short	0x0005
        /*0012*/ 	.short	0x0020
        /*0014*/ 	.byte	0x00, 0xf5, 0x21, 0x00


	//----- nvinfo : EIATTR_KPARAM_INFO
	.align		4
.L_9:
        /*0018*/ 	.byte	0x04, 0x17
        /*001a*/ 	.short	(.L_11 - .L_10)
.L_10:
        /*001c*/ 	.word	0x00000000
        /*0020*/ 	.short	0x0004
        /*0022*/ 	.short	0x0018
        /*0024*/ 	.byte	0x00, 0xf5, 0x21, 0x00


	//----- nvinfo : EIATTR_KPARAM_INFO
	.align		4
.L_11:
        /*0028*/ 	.byte	0x04, 0x17
        /*002a*/ 	.short	(.L_13 - .L_12)
.L_12:
        /*002c*/ 	.word	0x00000000
        /*0030*/ 	.short	0x0003
        /*0032*/ 	.short	0x0010
        /*0034*/ 	.byte	0x00, 0xf5, 0x21, 0x00


	//----- nvinfo : EIATTR_KPARAM_INFO
	.align		4
.L_13:
        /*0038*/ 	.byte	0x04, 0x17
        /*003a*/ 	.short	(.L_15 - .L_14)
.L_14:
        /*003c*/ 	.word	0x00000000
        /*0040*/ 	.short	0x0002
        /*0042*/ 	.short	0x0008
        /*0044*/ 	.byte	0x00, 0xf0, 0x11, 0x00


	//----- nvinfo : EIATTR_KPARAM_INFO
	.align		4
.L_15:
        /*0048*/ 	.byte	0x04, 0x17
        /*004a*/ 	.short	(.L_17 - .L_16)
.L_16:
        /*004c*/ 	.word	0x00000000
        /*0050*/ 	.short	0x0001
        /*0052*/ 	.short	0x0004
        /*0054*/ 	.byte	0x00, 0xf0, 0x11, 0x00


	//----- nvinfo : EIATTR_KPARAM_INFO
	.align		4
.L_17:
        /*0058*/ 	.byte	0x04, 0x17
        /*005a*/ 	.short	(.L_19 - .L_18)
.L_18:
        /*005c*/ 	.word	0x00000000
        /*0060*/ 	.short	0x0000
        /*0062*/ 	.short	0x0000
        /*0064*/ 	.byte	0x00, 0xf0, 0x11, 0x00


	//----- nvinfo : EIATTR_SPARSE_MMA_MASK
	.align		4
.L_19:
        /*0068*/ 	.byte	0x03, 0x50
        /*006a*/ 	.short	0x0000


	//----- nvinfo : EIATTR_MAXREG_COUNT
	.align		4
        /*006c*/ 	.byte	0x03, 0x1b
        /*006e*/ 	.short	0x00ff


	//----- nvinfo : EIATTR_MERCURY_ISA_VERSION
	.align		4
        /*0070*/ 	.byte	0x03, 0x5f
        /*0072*/ 	.short	0x0101


	//----- nvinfo : EIATTR_VRC_CTA_INIT_COUNT
	.align		4
        /*0074*/ 	.byte	0x02, 0x4a
	.zero		1
	.zero		1


	//----- nvinfo : EIATTR_EXIT_INSTR_OFFSETS
	.align		4
        /*0078*/ 	.byte	0x04, 0x1c
        /*007a*/ 	.short	(.L_21 - .L_20)


	//   ....[0]....
.L_20:
        /*007c*/ 	.word	0x00000090


	//   ....[1]....
        /*0080*/ 	.word	0x00000340


	//   ....[2]....
        /*0084*/ 	.word	0x00000d50


	//----- nvinfo : EIATTR_CRS_STACK_SIZE
	.align		4
.L_21:
        /*0088*/ 	.byte	0x04, 0x1e
        /*008a*/ 	.short	(.L_23 - .L_22)
.L_22:
        /*008c*/ 	.word	0x00000000


	//----- nvinfo : EIATTR_CBANK_PARAM_SIZE
	.align		4
.L_23:
        /*0090*/ 	.byte	0x03, 0x19
        /*0092*/ 	.short	0x0028


	//----- nvinfo : EIATTR_PARAM_CBANK
	.align		4
        /*0094*/ 	.byte	0x04, 0x0a
        /*0096*/ 	.short	(.L_25 - .L_24)
	.align		4
.L_24:
        /*0098*/ 	.word	index@(.nv.constant0._Z9my_kerneliiiPfS_S_)
        /*009c*/ 	.short	0x0380
        /*009e*/ 	.short	0x0028


	//----- nvinfo : EIATTR_SW_WAR
	.align		4
.L_25:
        /*00a0*/ 	.byte	0x04, 0x36
        /*00a2*/ 	.short	(.L_27 - .L_26)
.L_26:
        /*00a4*/ 	.word	0x00000008
.L_27:


//--------------------- .nv.callgraph             --------------------------
	.section	.nv.callgraph,"",@"SHT_CUDA_CALLGRAPH"
	.align	4
	.sectionentsize	8
	.align		4
        /*0000*/ 	.word	0x00000000
	.align		4
        /*0004*/ 	.word	0xffffffff
	.align		4
        /*0008*/ 	.word	0x00000000
	.align		4
        /*000c*/ 	.word	0xfffffffe
	.align		4
        /*0010*/ 	.word	0x00000000
	.align		4
        /*0014*/ 	.word	0xfffffffd
	.align		4
        /*0018*/ 	.word	0x00000000
	.align		4
        /*001c*/ 	.word	0xfffffffc


//--------------------- .text._Z9my_kerneliiiPfS_S_ --------------------------
	.section	.text._Z9my_kerneliiiPfS_S_,"ax",@progbits
	.align	128
        .global         _Z9my_kerneliiiPfS_S_
        .type           _Z9my_kerneliiiPfS_S_,@function
        .size           _Z9my_kerneliiiPfS_S_,(.L_x_8 - _Z9my_kerneliiiPfS_S_)
        .other          _Z9my_kerneliiiPfS_S_,@"STO_CUDA_ENTRY STV_DEFAULT"
_Z9my_kerneliiiPfS_S_:
.text._Z9my_kerneliiiPfS_S_:
[----:B------:R-:W-:Y:S01]  /*0000*/  LDC R1, c[0x0][0x37c] ;  /* 0x0000df00ff017b82 */ /* 0x000fe20000000800 */
[----:B------:R-:W0:Y:S07]  /*0010*/  S2R R9, SR_TID.X ;  /* 0x0000000000097919 */ /* 0x000e2e0000002100 */
[----:B------:R-:W0:Y:S01]  /*0020*/  S2UR UR4, SR_CTAID.X ;  /* 0x00000000000479c3 */ /* 0x000e220000002500 */
[----:B------:R-:W1:Y:S07]  /*0030*/  LDCU UR5, c[0x0][0x380] ;  /* 0x00007000ff0577ac */ /* 0x000e6e0008000800 */
[----:B------:R-:W0:Y:S08]  /*0040*/  LDC R8, c[0x0][0x360] ;  /* 0x0000d800ff087b82 */ /* 0x000e300000000800 */
[----:B------:R-:W1:Y:S01]  /*0050*/  LDC R12, c[0x0][0x388] ;  /* 0x0000e200ff0c7b82 */ /* 0x000e620000000800 */
[----:B0-----:R-:W-:-:S02]  /*0060*/  IMAD R9, R8, UR4, R9 ;  /* 0x0000000408097c24 */ /* 0x001fc4000f8e0209 */
[----:B-1----:R-:W-:-:S05]  /*0070*/  IMAD R0, R12, UR5, RZ ;  /* 0x000000050c007c24 */ /* 0x002fca000f8e02ff */
[----:B------:R-:W-:-:S13]  /*0080*/  ISETP.GE.AND P0, PT, R9, R0, PT ;  /* 0x000000000900720c */ /* 0x000fda0003f06270 */
[----:B------:R-:W-:Y:S05]  /*0090*/  @P0 EXIT ;  /* 0x000000000000094d */ /* 0x000fea0003800000 */
[----:B------:R-:W0:Y:S01]  /*00a0*/  LDCU UR4, c[0x0][0x384] ;  /* 0x00007080ff0477ac */ /* 0x000e220008000800 */
[----:B------:R-:W1:Y:S01]  /*00b0*/  LDCU UR5, c[0x0][0x370] ;  /* 0x00006e00ff0577ac */ /* 0x000e620008000800 */
[----:B------:R-:W2:Y:S01]  /*00c0*/  LDCU.64 UR8, c[0x0][0x358] ;  /* 0x00006b00ff0877ac */ /* 0x000ea20008000a00 */
[----:B0-----:R-:W-:Y:S01]  /*00d0*/  UISETP.GT.AND UP0, UPT, UR4, URZ, UPT ;  /* 0x000000ff0400728c */ /* 0x001fe2000bf04270 */
[----:B-1----:R-:W-:-:S08]  /*00e0*/  IMAD R8, R8, UR5, RZ ;  /* 0x0000000508087c24 */ /* 0x002fd0000f8e02ff */
[----:B--2---:R-:W-:Y:S05]  /*00f0*/  BRA.U UP0, `(.L_x_0) ;  /* 0x0000000100947547 */ /* 0x004fea000b800000 */
[-C--:B------:R-:W-:Y:S01]  /*0100*/  IABS R4, R12.reuse ;  /* 0x0000000c00047213 */ /* 0x080fe20000000000 */
[----:B------:R-:W0:Y:S01]  /*0110*/  LDC R6, c[0x0][0x388] ;  /* 0x0000e200ff067b82 */ /* 0x000e220000000800 */
[----:B------:R-:W-:Y:S01]  /*0120*/  ISETP.NE.AND P0, PT, R12, RZ, PT ;  /* 0x000000ff0c00720c */ /* 0x000fe20003f05270 */
[----:B------:R-:W1:Y:S01]  /*0130*/  LDCU UR4, c[0x0][0x380] ;  /* 0x00007000ff0477ac */ /* 0x000e620008000800 */
[----:B------:R-:W2:Y:S01]  /*0140*/  I2F.RP R5, R4 ;  /* 0x0000000400057306 */ /* 0x000ea20000209400 */
[----:B------:R-:W-:-:S04]  /*0150*/  LOP3.LUT R12, RZ, R12, RZ, 0x33, !PT ;  /* 0x0000000cff0c7212 */ /* 0x000fc800078e33ff */
[----:B------:R-:W3:Y:S03]  /*0160*/  LDC.64 R2, c[0x0][0x3a0] ;  /* 0x0000e800ff027b82 */ /* 0x000ee60000000a00 */
[----:B--2---:R-:W2:Y:S02]  /*0170*/  MUFU.RCP R5, R5 ;  /* 0x0000000500057308 */ /* 0x004ea40000001000 */
[----:B--2---:R-:W-:-:S06]  /*0180*/  IADD3 R10, PT, PT, R5, 0xffffffe, RZ ;  /* 0x0ffffffe050a7810 */ /* 0x004fcc0007ffe0ff */
[----:B------:R2:W4:Y:S02]  /*0190*/  F2I.FTZ.U32.TRUNC.NTZ R11, R10 ;  /* 0x0000000a000b7305 */ /* 0x000524000021f000 */
[----:B--2---:R-:W-:Y:S01]  /*01a0*/  HFMA2 R10, -RZ, RZ, 0, 0 ;  /* 0x00000000ff0a7431 */ /* 0x004fe200000001ff */
[----:B----4-:R-:W-:-:S05]  /*01b0*/  IADD3 R7, PT, PT, RZ, -R11, RZ ;  /* 0x8000000bff077210 */ /* 0x010fca0007ffe0ff */
[----:B------:R-:W-:-:S04]  /*01c0*/  IMAD R7, R7, R4, RZ ;  /* 0x0000000407077224 */ /* 0x000fc800078e02ff */
[----:B01-3--:R-:W-:-:S07]  /*01d0*/  IMAD.HI.U32 R5, R11, R7, R10 ;  /* 0x000000070b057227 */ /* 0x00bfce00078e000a */
.L_x_1:
[----:B0-----:R-:W-:Y:S02]  /*01e0*/  IABS R10, R9 ;  /* 0x00000009000a7213 */ /* 0x001fe40000000000 */
[----:B------:R-:W-:-:S03]  /*01f0*/  IABS R14, R6 ;  /* 0x00000006000e7213 */ /* 0x000fc60000000000 */
[----:B------:R-:W-:-:S05]  /*0200*/  IMAD.HI.U32 R7, R5, R10, RZ ;  /* 0x0000000a05077227 */ /* 0x000fca00078e00ff */
[----:B------:R-:W-:-:S05]  /*0210*/  IADD3 R11, PT, PT, -R7, RZ, RZ ;  /* 0x000000ff070b7210 */ /* 0x000fca0007ffe1ff */
[----:B------:R-:W-:Y:S01]  /*0220*/  IMAD R11, R14, R11, R10 ;  /* 0x0000000b0e0b7224 */ /* 0x000fe200078e020a */
[----:B------:R-:W-:-:S04]  /*0230*/  LOP3.LUT R10, R9, R6, RZ, 0x3c, !PT ;  /* 0x00000006090a7212 */ /* 0x000fc800078e3cff */
[----:B------:R-:W-:Y:S02]  /*0240*/  ISETP.GT.U32.AND P2, PT, R4, R11, PT ;  /* 0x0000000b0400720c */ /* 0x000fe40003f44070 */
[----:B------:R-:W-:-:S11]  /*0250*/  ISETP.GE.AND P3, PT, R10, RZ, PT ;  /* 0x000000ff0a00720c */ /* 0x000fd60003f66270 */
[----:B------:R-:W-:Y:S02]  /*0260*/  @!P2 IADD3 R11, PT, PT, R11, -R14, RZ ;  /* 0x8000000e0b0ba210 */ /* 0x000fe40007ffe0ff */
[----:B------:R-:W-:Y:S02]  /*0270*/  @!P2 IADD3 R7, PT, PT, R7, 0x1, RZ ;  /* 0x000000010707a810 */ /* 0x000fe40007ffe0ff */
[----:B------:R-:W-:-:S13]  /*0280*/  ISETP.GE.U32.AND P1, PT, R11, R4, PT ;  /* 0x000000040b00720c */ /* 0x000fda0003f26070 */
[----:B------:R-:W-:-:S04]  /*0290*/  @P1 IADD3 R7, PT, PT, R7, 0x1, RZ ;  /* 0x0000000107071810 */ /* 0x000fc80007ffe0ff */
[----:B------:R-:W-:-:S04]  /*02a0*/  @!P3 IADD3 R7, PT, PT, -R7, RZ, RZ ;  /* 0x000000ff0707b210 */ /* 0x000fc80007ffe1ff */
[----:B------:R-:W-:-:S05]  /*02b0*/  SEL R7, R12, R7, !P0 ;  /* 0x000000070c077207 */ /* 0x000fca0004000000 */
[----:B------:R-:W-:-:S04]  /*02c0*/  IMAD.MOV R10, RZ, RZ, -R7 ;  /* 0x000000ffff0a7224 */ /* 0x000fc800078e0a07 */
[----:B------:R-:W-:Y:S01]  /*02d0*/  IMAD R10, R6, R10, R9 ;  /* 0x0000000a060a7224 */ /* 0x000fe200078e0209 */
[----:B------:R-:W-:-:S03]  /*02e0*/  IADD3 R9, PT, PT, R8, R9, RZ ;  /* 0x0000000908097210 */ /* 0x000fc60007ffe0ff */
[----:B------:R-:W-:Y:S01]  /*02f0*/  IMAD R11, R10, UR4, R7 ;  /* 0x000000040a0b7c24 */ /* 0x000fe2000f8e0207 */
[----:B------:R-:W-:-:S03]  /*0300*/  ISETP.GE.AND P1, PT, R9, R0, PT ;  /* 0x000000000900720c */ /* 0x000fc60003f26270 */
[----:B------:R-:W-:-:S05]  /*0310*/  IMAD.WIDE R10, R11, 0x4, R2 ;  /* 0x000000040b0a7825 */ /* 0x000fca00078e0202 */
[----:B------:R0:W-:Y:S05]  /*0320*/  STG.E desc[UR8][R10.64], RZ ;  /* 0x000000ff0a007986 */ /* 0x0001ea000c101908 */
[----:B------:R-:W-:Y:S05]  /*0330*/  @!P1 BRA `(.L_x_1) ;  /* 0xfffffffc00a89947 */ /* 0x000fea000383ffff */
[----:B------:R-:W-:Y:S05]  /*0340*/  EXIT ;  /* 0x000000000000794d */ /* 0x000fea0003800000 */
.L_x_0:
[----:B------:R-:W-:Y:S02]  /*0350*/  ULOP3.LUT UR5, UR4, 0x7ffffff8, URZ, 0xc0, !UPT ;  /* 0x7ffffff804057892 */ /* 0x000fe4000f8ec0ff */
[----:B------:R-:W-:Y:S02]  /*0360*/  ULOP3.LUT UR4, UR4, 0x7, URZ, 0xc0, !UPT ;  /* 0x0000000704047892 */ /* 0x000fe4000f8ec0ff */
[----:B------:R-:W-:-:S12]  /*0370*/  UIADD3 UR5, UPT, UPT, -UR5, URZ, URZ ;  /* 0x000000ff05057290 */ /* 0x000fd8000fffe1ff */
.L_x_6:
[----:B0-----:R-:W0:Y:S01]  /*0380*/  LDC R10, c[0x0][0x388] ;  /* 0x0000e200ff0a7b82 */ /* 0x001e220000000800 */
[----:B--234-:R-:W-:Y:S01]  /*0390*/  MOV R2, RZ ;  /* 0x000000ff00027202 */ /* 0x01cfe20000000f00 */
[----:B------:R-:W1:Y:S01]  /*03a0*/  LDCU UR6, c[0x0][0x380] ;  /* 0x00007000ff0677ac */ /* 0x000e620008000800 */
[----:B------:R-:W-:Y:S01]  /*03b0*/  IABS R11, R9 ;  /* 0x00000009000b7213 */ /* 0x000fe20000000000 */
[----:B------:R-:W-:Y:S02]  /*03c0*/  HFMA2 R16, -RZ, RZ, 0, 0 ;  /* 0x00000000ff107431 */ /* 0x000fe400000001ff */
[----:B------:R-:W-:Y:S01]  /*03d0*/  IMAD.MOV.U32 R19, RZ, RZ, RZ ;  /* 0x000000ffff137224 */ /* 0x000fe200078e00ff */
[----:B0-----:R-:W-:-:S04]  /*03e0*/  IABS R6, R10 ;  /* 0x0000000a00067213 */ /* 0x001fc80000000000 */
[----:B------:R-:W0:Y:S08]  /*03f0*/  I2F.RP R4, R6 ;  /* 0x0000000600047306 */ /* 0x000e300000209400 */
[----:B0-----:R-:W0:Y:S02]  /*0400*/  MUFU.RCP R4, R4 ;  /* 0x0000000400047308 */ /* 0x001e240000001000 */
[----:B0-----:R-:W-:-:S06]  /*0410*/  IADD3 R5, PT, PT, R4, 0xffffffe, RZ ;  /* 0x0ffffffe04057810 */ /* 0x001fcc0007ffe0ff */
[----:B------:R-:W0:Y:S02]  /*0420*/  F2I.FTZ.U32.TRUNC.NTZ R3, R5 ;  /* 0x0000000500037305 */ /* 0x000e24000021f000 */
[----:B0-----:R-:W-:-:S05]  /*0430*/  IADD3 R7, PT, PT, RZ, -R3, RZ ;  /* 0x80000003ff077210 */ /* 0x001fca0007ffe0ff */
[----:B------:R-:W-:-:S04]  /*0440*/  IMAD R7, R7, R6, RZ ;  /* 0x0000000607077224 */ /* 0x000fc800078e02ff */
[----:B------:R-:W-:Y:S01]  /*0450*/  IMAD.HI.U32 R2, R3, R7, R2 ;  /* 0x0000000703027227 */ /* 0x000fe200078e0002 */
[----:B------:R-:W-:Y:S02]  /*0460*/  MOV R3, R11 ;  /* 0x0000000b00037202 */ /* 0x000fe40000000f00 */
[----:B------:R-:W0:Y:S03]  /*0470*/  LDC R11, c[0x0][0x384] ;  /* 0x0000e100ff0b7b82 */ /* 0x000e260000000800 */
[----:B------:R-:W-:-:S05]  /*0480*/  IMAD.HI.U32 R2, R2, R3, RZ ;  /* 0x0000000302027227 */ /* 0x000fca00078e00ff */
[----:B------:R-:W-:-:S05]  /*0490*/  IADD3 R4, PT, PT, -R2, RZ, RZ ;  /* 0x000000ff02047210 */ /* 0x000fca0007ffe1ff */
[----:B------:R-:W-:-:S05]  /*04a0*/  IMAD R3, R6, R4, R3 ;  /* 0x0000000406037224 */ /* 0x000fca00078e0203 */
[----:B------:R-:W-:-:S13]  /*04b0*/  ISETP.GT.U32.AND P1, PT, R6, R3, PT ;  /* 0x000000030600720c */ /* 0x000fda0003f24070 */
[----:B------:R-:W-:Y:S01]  /*04c0*/  @!P1 IMAD.IADD R3, R3, 0x1, -R6 ;  /* 0x0000000103039824 */ /* 0x000fe200078e0a06 */
[----:B------:R-:W-:Y:S02]  /*04d0*/  @!P1 IADD3 R2, PT, PT, R2, 0x1, RZ ;  /* 0x0000000102029810 */ /* 0x000fe40007ffe0ff */
[----:B------:R-:W-:Y:S02]  /*04e0*/  ISETP.NE.AND P1, PT, R10, RZ, PT ;  /* 0x000000ff0a00720c */ /* 0x000fe40003f25270 */
[----:B------:R-:W-:Y:S02]  /*04f0*/  ISETP.GE.U32.AND P0, PT, R3, R6, PT ;  /* 0x000000060300720c */ /* 0x000fe40003f06070 */
[----:B------:R-:W-:-:S04]  /*0500*/  LOP3.LUT R3, R9, R10, RZ, 0x3c, !PT ;  /* 0x0000000a09037212 */ /* 0x000fc800078e3cff */
[----:B------:R-:W-:-:S07]  /*0510*/  ISETP.GE.AND P2, PT, R3, RZ, PT ;  /* 0x000000ff0300720c */ /* 0x000fce0003f46270 */
[----:B------:R-:W-:Y:S02]  /*0520*/  @P0 IADD3 R2, PT, PT, R2, 0x1, RZ ;  /* 0x0000000102020810 */ /* 0x000fe40007ffe0ff */
[----:B0-----:R-:W-:Y:S02]  /*0530*/  ISETP.GE.U32.AND P0, PT, R11, 0x8, PT ;  /* 0x000000080b00780c */ /* 0x001fe40003f06070 */
[----:B------:R-:W-:Y:S02]  /*0540*/  MOV R12, R2 ;  /* 0x00000002000c7202 */ /* 0x000fe40000000f00 */
[----:B------:R-:W0:Y:S02]  /*0550*/  LDC.64 R2, c[0x0][0x3a0] ;  /* 0x0000e800ff027b82 */ /* 0x000e240000000a00 */
[----:B------:R-:W-:Y:S02]  /*0560*/  @!P2 IADD3 R12, PT, PT, -R12, RZ, RZ ;  /* 0x000000ff0c0ca210 */ /* 0x000fe40007ffe1ff */
[----:B------:R-:W-:-:S04]  /*0570*/  @!P1 LOP3.LUT R12, RZ, R10, RZ, 0x33, !PT ;  /* 0x0000000aff0c9212 */ /* 0x000fc800078e33ff */
[----:B------:R-:W-:-:S05]  /*0580*/  IADD3 R13, PT, PT, -R12, RZ, RZ ;  /* 0x000000ff0c0d7210 */ /* 0x000fca0007ffe1ff */
[----:B------:R-:W-:-:S04]  /*0590*/  IMAD R13, R10, R13, R9 ;  /* 0x0000000d0a0d7224 */ /* 0x000fc800078e0209 */
[----:B-1----:R-:W-:Y:S02]  /*05a0*/  IMAD R5, R13, UR6, R12 ;  /* 0x000000060d057c24 */ /* 0x002fe4000f8e020c */
[----:B------:R-:W-:Y:S02]  /*05b0*/  IMAD R12, R12, R11, RZ ;  /* 0x0000000b0c0c7224 */ /* 0x000fe400078e02ff */
[----:B0-----:R-:W-:-:S05]  /*05c0*/  IMAD.WIDE R2, R5, 0x4, R2 ;  /* 0x0000000405027825 */ /* 0x001fca00078e0202 */
[----:B------:R0:W-:Y:S01]  /*05d0*/  STG.E desc[UR8][R2.64], RZ ;  /* 0x000000ff02007986 */ /* 0x0001e2000c101908 */
[----:B------:R-:W-:Y:S05]  /*05e0*/  @!P0 BRA `(.L_x_2) ;  /* 0x0000000000d48947 */ /* 0x000fea0003800000 */
[----:B------:R-:W-:Y:S02]  /*05f0*/  MOV R19, RZ ;  /* 0x000000ff00137202 */ /* 0x000fe40000000f00 */
[----:B------:R-:W-:Y:S02]  /*0600*/  MOV R17, R12 ;  /* 0x0000000c00117202 */ /* 0x000fe40000000f00 */
[----:B------:R-:W-:Y:S02]  /*0610*/  MOV R15, R13 ;  /* 0x0000000d000f7202 */ /* 0x000fe40000000f00 */
[----:B------:R-:W-:Y:S02]  /*0620*/  MOV R14, UR5 ;  /* 0x00000005000e7c02 */ /* 0x000fe40008000f00 */
[----:B------:R-:W-:-:S07]  /*0630*/  LOP3.LUT R16, R11, 0x7ffffff8, RZ, 0xc0, !PT ;  /* 0x7ffffff80b107812 */ /* 0x000fce00078ec0ff */
.L_x_3:
[----:B------:R-:W1:Y:S08]  /*0640*/  LDC.64 R6, c[0x0][0x398] ;  /* 0x0000e600ff067b82 */ /* 0x000e700000000a00 */
[----:B--2---:R-:W2:Y:S01]  /*0650*/  LDC.64 R4, c[0x0][0x390] ;  /* 0x0000e400ff047b82 */ /* 0x004ea20000000a00 */
[----:B-1----:R-:W-:-:S05]  /*0660*/  IMAD.WIDE R6, R17, 0x4, R6 ;  /* 0x0000000411067825 */ /* 0x002fca00078e0206 */
[----:B------:R-:W3:Y:S01]  /*0670*/  LDG.E R20, desc[UR8][R6.64] ;  /* 0x0000000806147981 */ /* 0x000ee2000c1e1900 */
[----:B--2---:R-:W-:-:S05]  /*0680*/  IMAD.WIDE R4, R15, 0x4, R4 ;  /* 0x000000040f047825 */ /* 0x004fca00078e0204 */
[----:B------:R-:W3:Y:S02]  /*0690*/  LDG.E R18, desc[UR8][R4.64] ;  /* 0x0000000804127981 */ /* 0x000ee4000c1e1900 */
[----:B---3--:R-:W-:Y:S01]  /*06a0*/  FFMA R23, R18, R20, R19 ;  /* 0x0000001412177223 */ /* 0x008fe20000000013 */
[----:B------:R-:W-:-:S04]  /*06b0*/  IMAD.WIDE R18, R10, 0x4, R4 ;  /* 0x000000040a127825 */ /* 0x000fc800078e0204 */
[----:B------:R1:W-:Y:S04]  /*06c0*/  STG.E desc[UR8][R2.64], R23 ;  /* 0x0000001702007986 */ /* 0x0003e8000c101908 */
[----:B------:R-:W2:Y:S04]  /*06d0*/  LDG.E R20, desc[UR8][R18.64] ;  /* 0x0000000812147981 */ /* 0x000ea8000c1e1900 */
[----:B------:R-:W2:Y:S02]  /*06e0*/  LDG.E R21, desc[UR8][R6.64+0x4] ;  /* 0x0000040806157981 */ /* 0x000ea4000c1e1900 */
[----:B--2---:R-:W-:Y:S01]  /*06f0*/  FFMA R25, R20, R21, R23 ;  /* 0x0000001514197223 */ /* 0x004fe20000000017 */
[----:B------:R-:W-:-:S04]  /*0700*/  IMAD.WIDE R20, R10, 0x4, R18 ;  /* 0x000000040a147825 */ /* 0x000fc800078e0212 */
[----:B------:R2:W-:Y:S04]  /*0710*/  STG.E desc[UR8][R2.64], R25 ;  /* 0x0000001902007986 */ /* 0x0005e8000c101908 */
[----:B------:R-:W3:Y:S04]  /*0720*/  LDG.E R22, desc[UR8][R20.64] ;  /* 0x0000000814167981 */ /* 0x000ee8000c1e1900 */
[----:B------:R-:W3:Y:S01]  /*0730*/  LDG.E R24, desc[UR8][R6.64+0x8] ;  /* 0x0000080806187981 */ /* 0x000ee2000c1e1900 */
[----:B------:R-:W-:-:S04]  /*0740*/  IMAD.WIDE R4, R10, 0x4, R20 ;  /* 0x000000040a047825 */ /* 0x000fc800078e0214 */
[----:B---3--:R-:W-:-:S05]  /*0750*/  FFMA R27, R22, R24, R25 ;  /* 0x00000018161b7223 */ /* 0x008fca0000000019 */
[----:B------:R3:W-:Y:S04]  /*0760*/  STG.E desc[UR8][R2.64], R27 ;  /* 0x0000001b02007986 */ /* 0x0007e8000c101908 */
[----:B------:R-:W1:Y:S04]  /*0770*/  LDG.E R22, desc[UR8][R4.64] ;  /* 0x0000000804167981 */ /* 0x000e68000c1e1900 */
[----:B------:R-:W1:Y:S02]  /*0780*/  LDG.E R18, desc[UR8][R6.64+0xc] ;  /* 0x00000c0806127981 */ /* 0x000e64000c1e1900 */
[----:B-1----:R-:W-:Y:S01]  /*0790*/  FFMA R23, R22, R18, R27 ;  /* 0x0000001216177223 */ /* 0x002fe2000000001b */
        /* <DEDUP_REMOVED lines=8> */
[----:B------:R-:W3:Y:S02]  /*0820*/  LDG.E R4, desc[UR8][R6.64+0x14] ;  /* 0x0000140806047981 */ /* 0x000ee4000c1e1900 */
[----:B---3--:R-:W-:Y:S01]  /*0830*/  FFMA R27, R22, R4, R25 ;  /* 0x00000004161b7223 */ /* 0x008fe20000000019 */
[----:B------:R-:W-:-:S04]  /*0840*/  IMAD.WIDE R4, R10, 0x4, R20 ;  /* 0x000000040a047825 */ /* 0x000fc800078e0214 */
[----:B------:R2:W-:Y:S04]  /*0850*/  STG.E desc[UR8][R2.64], R27 ;  /* 0x0000001b02007986 */ /* 0x0005e8000c101908 */
[----:B------:R-:W3:Y:S04]  /*0860*/  LDG.E R22, desc[UR8][R4.64] ;  /* 0x0000000804167981 */ /* 0x000ee8000c1e1900 */
[----:B------:R-:W3:Y:S02]  /*0870*/  LDG.E R18, desc[UR8][R6.64+0x18] ;  /* 0x0000180806127981 */ /* 0x000ee4000c1e1900 */
[----:B---3--:R-:W-:Y:S01]  /*0880*/  FFMA R29, R22, R18, R27 ;  /* 0x00000012161d7223 */ /* 0x008fe2000000001b */
[----:B-1----:R-:W-:-:S04]  /*0890*/  IMAD.WIDE R22, R10, 0x4, R4 ;  /* 0x000000040a167825 */ /* 0x002fc800078e0204 */
[----:B------:R2:W-:Y:S04]  /*08a0*/  STG.E desc[UR8][R2.64], R29 ;  /* 0x0000001d02007986 */ /* 0x0005e8000c101908 */
[----:B------:R-:W3:Y:S04]  /*08b0*/  LDG.E R22, desc[UR8][R22.64] ;  /* 0x0000000816167981 */ /* 0x000ee8000c1e1900 */
[----:B------:R-:W3:Y:S01]  /*08c0*/  LDG.E R19, desc[UR8][R6.64+0x1c] ;  /* 0x00001c0806137981 */ /* 0x000ee2000c1e1900 */
[----:B------:R-:W-:-:S04]  /*08d0*/  IADD3 R14, PT, PT, R14, 0x8, RZ ;  /* 0x000000080e0e7810 */ /* 0x000fc80007ffe0ff */
[----:B------:R-:W-:Y:S01]  /*08e0*/  ISETP.NE.AND P0, PT, R14, RZ, PT ;  /* 0x000000ff0e00720c */ /* 0x000fe20003f05270 */
[----:B------:R-:W-:Y:S01]  /*08f0*/  IMAD R15, R10, 0x8, R15 ;  /* 0x000000080a0f7824 */ /* 0x000fe200078e020f */
[----:B------:R-:W-:Y:S01]  /*0900*/  IADD3 R17, PT, PT, R17, 0x8, RZ ;  /* 0x0000000811117810 */ /* 0x000fe20007ffe0ff */
[----:B---3--:R-:W-:-:S05]  /*0910*/  FFMA R19, R22, R19, R29 ;  /* 0x0000001316137223 */ /* 0x008fca000000001d */
[----:B------:R2:W-:Y:S05]  /*0920*/  STG.E desc[UR8][R2.64], R19 ;  /* 0x0000001302007986 */ /* 0x0005ea000c101908 */
[----:B------:R-:W-:Y:S05]  /*0930*/  @P0 BRA `(.L_x_3) ;  /* 0xfffffffc00400947 */ /* 0x000fea000383ffff */
.L_x_2:
[----:B------:R-:W-:-:S09]  /*0940*/  UISETP.NE.AND UP0, UPT, UR4, URZ, UPT ;  /* 0x000000ff0400728c */ /* 0x000fd2000bf05270 */
[----:B------:R-:W-:Y:S05]  /*0950*/  BRA.U !UP0, `(.L_x_4) ;  /* 0x0000000108f07547 */ /* 0x000fea000b800000 */
[----:B------:R-:W-:Y:S01]  /*0960*/  UIADD3 UR6, UPT, UPT, UR4, -0x1, URZ ;  /* 0xffffffff04067890 */ /* 0x000fe2000fffe0ff */
[----:B------:R-:W-:-:S03]  /*0970*/  LOP3.LUT P0, R17, R11, 0x3, RZ, 0xc0, !PT ;  /* 0x000000030b117812 */ /* 0x000fc6000780c0ff */
[----:B------:R-:W-:-:S09]  /*0980*/  UISETP.GE.U32.AND UP0, UPT, UR6, 0x3, UPT ;  /* 0x000000030600788c */ /* 0x000fd2000bf06070 */
[----:B------:R-:W-:Y:S05]  /*0990*/  BRA.U !UP0, `(.L_x_5) ;  /* 0x0000000108687547 */ /* 0x000fea000b800000 */
[----:B------:R-:W1:Y:S01]  /*09a0*/  LDC.64 R6, c[0x0][0x390] ;  /* 0x0000e400ff067b82 */ /* 0x000e620000000a00 */
[----:B------:R-:W-:Y:S01]  /*09b0*/  IADD3 R21, PT, PT, R12, R16, RZ ;  /* 0x000000100c157210 */ /* 0x000fe20007ffe0ff */
[----:B------:R-:W-:-:S06]  /*09c0*/  IMAD R15, R16, R10, R13 ;  /* 0x0000000a100f7224 */ /* 0x000fcc00078e020d */
[----:B------:R-:W3:Y:S01]  /*09d0*/  LDC.64 R4, c[0x0][0x398] ;  /* 0x0000e600ff047b82 */ /* 0x000ee20000000a00 */
[----:B-1----:R-:W-:-:S05]  /*09e0*/  IMAD.WIDE R6, R15, 0x4, R6 ;  /* 0x000000040f067825 */ /* 0x002fca00078e0206 */
[----:B------:R-:W2:Y:S01]  /*09f0*/  LDG.E R14, desc[UR8][R6.64] ;  /* 0x00000008060e7981 */ /* 0x000ea2000c1e1900 */
[----:B---3--:R-:W-:-:S05]  /*0a00*/  IMAD.WIDE R4, R21, 0x4, R4 ;  /* 0x0000000415047825 */ /* 0x008fca00078e0204 */
[----:B------:R-:W2:Y:S02]  /*0a10*/  LDG.E R15, desc[UR8][R4.64] ;  /* 0x00000008040f7981 */ /* 0x000ea4000c1e1900 */
[----:B--2---:R-:W-:Y:S01]  /*0a20*/  FFMA R19, R14, R15, R19 ;  /* 0x0000000f0e137223 */ /* 0x004fe20000000013 */
[----:B------:R-:W-:-:S04]  /*0a30*/  IMAD.WIDE R14, R10, 0x4, R6 ;  /* 0x000000040a0e7825 */ /* 0x000fc800078e0206 */
[----:B------:R1:W-:Y:S04]  /*0a40*/  STG.E desc[UR8][R2.64], R19 ;  /* 0x0000001302007986 */ /* 0x0003e8000c101908 */
[----:B------:R-:W2:Y:S04]  /*0a50*/  LDG.E R18, desc[UR8][R14.64] ;  /* 0x000000080e127981 */ /* 0x000ea8000c1e1900 */
        /* <DEDUP_REMOVED lines=10> */
[----:B-1----:R-:W2:Y:S01]  /*0b00*/  LDG.E R19, desc[UR8][R4.64+0xc] ;  /* 0x00000c0804137981 */ /* 0x002ea2000c1e1900 */
[----:B------:R-:W-:Y:S01]  /*0b10*/  IADD3 R16, PT, PT, R16, 0x4, RZ ;  /* 0x0000000410107810 */ /* 0x000fe20007ffe0ff */
[----:B--2---:R-:W-:-:S05]  /*0b20*/  FFMA R19, R6, R19, R25 ;  /* 0x0000001306137223 */ /* 0x004fca0000000019 */
[----:B------:R3:W-:Y:S02]  /*0b30*/  STG.E desc[UR8][R2.64], R19 ;  /* 0x0000001302007986 */ /* 0x0007e4000c101908 */
.L_x_5:
[----:B------:R-:W-:Y:S05]  /*0b40*/  @!P0 BRA `(.L_x_4) ;  /* 0x0000000000748947 */ /* 0x000fea0003800000 */
[----:B------:R-:W1:Y:S01]  /*0b50*/  LDC.64 R4, c[0x0][0x390] ;  /* 0x0000e400ff047b82 */ /* 0x000e620000000a00 */
[----:B------:R-:W-:-:S07]  /*0b60*/  ISETP.NE.AND P0, PT, R17, 0x1, PT ;  /* 0x000000011100780c */ /* 0x000fce0003f05270 */
[----:B------:R-:W4:Y:S06]  /*0b70*/  LDC.64 R6, c[0x0][0x398] ;  /* 0x0000e600ff067b82 */ /* 0x000f2c0000000a00 */
[----:B------:R-:W-:Y:S01]  /*0b80*/  @P0 IADD3 R17, PT, PT, R12, R16, RZ ;  /* 0x000000100c110210 */ /* 0x000fe20007ffe0ff */
[----:B------:R-:W-:Y:S01]  /*0b90*/  @P0 IMAD R15, R16, R10, R13 ;  /* 0x0000000a100f0224 */ /* 0x000fe200078e020d */
[----:B------:R-:W5:Y:S03]  /*0ba0*/  LDC.64 R20, c[0x0][0x390] ;  /* 0x0000e400ff147b82 */ /* 0x000f660000000a00 */
[----:B-1----:R-:W-:-:S05]  /*0bb0*/  @P0 IMAD.WIDE R4, R15, 0x4, R4 ;  /* 0x000000040f040825 */ /* 0x002fca00078e0204 */
[----:B------:R-:W2:Y:S01]  /*0bc0*/  @P0 LDG.E R14, desc[UR8][R4.64] ;  /* 0x00000008040e0981 */ /* 0x000ea2000c1e1900 */
[----:B----4-:R-:W-:-:S05]  /*0bd0*/  @P0 IMAD.WIDE R6, R17, 0x4, R6 ;  /* 0x0000000411060825 */ /* 0x010fca00078e0206 */
[----:B------:R-:W2:Y:S01]  /*0be0*/  @P0 LDG.E R15, desc[UR8][R6.64] ;  /* 0x00000008060f0981 */ /* 0x000ea2000c1e1900 */
[----:B---3--:R-:W-:Y:S01]  /*0bf0*/  @P0 IMAD.WIDE R22, R10, 0x4, R4 ;  /* 0x000000040a160825 */ /* 0x008fe200078e0204 */
[----:B------:R-:W-:-:S04]  /*0c00*/  LOP3.LUT R11, R11, 0x1, RZ, 0xc0, !PT ;  /* 0x000000010b0b7812 */ /* 0x000fc800078ec0ff */
[----:B------:R-:W-:Y:S01]  /*0c10*/  ISETP.NE.U32.AND P1, PT, R11, 0x1, PT ;  /* 0x000000010b00780c */ /* 0x000fe20003f25070 */
[----:B--2---:R-:W-:Y:S02]  /*0c20*/  @P0 FFMA R17, R14, R15, R19 ;  /* 0x0000000f0e110223 */ /* 0x004fe40000000013 */
[----:B------:R-:W1:Y:S03]  /*0c30*/  LDC.64 R14, c[0x0][0x398] ;  /* 0x0000e600ff0e7b82 */ /* 0x000e660000000a00 */
[----:B------:R4:W-:Y:S04]  /*0c40*/  @P0 STG.E desc[UR8][R2.64], R17 ;  /* 0x0000001102000986 */ /* 0x0009e8000c101908 */
[----:B------:R-:W2:Y:S04]  /*0c50*/  @P0 LDG.E R22, desc[UR8][R22.64] ;  /* 0x0000000816160981 */ /* 0x000ea8000c1e1900 */
[----:B------:R-:W2:Y:S01]  /*0c60*/  @P0 LDG.E R18, desc[UR8][R6.64+0x4] ;  /* 0x0000040806120981 */ /* 0x000ea2000c1e1900 */
[----:B------:R-:W-:-:S04]  /*0c70*/  @P0 IADD3 R16, PT, PT, R16, 0x2, RZ ;  /* 0x0000000210100810 */ /* 0x000fc80007ffe0ff */
[----:B------:R-:W-:Y:S01]  /*0c80*/  @!P1 IADD3 R5, PT, PT, R12, R16, RZ ;  /* 0x000000100c059210 */ /* 0x000fe20007ffe0ff */
[----:B------:R-:W-:-:S04]  /*0c90*/  @!P1 IMAD R13, R16, R10, R13 ;  /* 0x0000000a100d9224 */ /* 0x000fc800078e020d */
[----:B-----5:R-:W-:-:S04]  /*0ca0*/  @!P1 IMAD.WIDE R20, R13, 0x4, R20 ;  /* 0x000000040d149825 */ /* 0x020fc800078e0214 */
[----:B-1----:R-:W-:-:S04]  /*0cb0*/  @!P1 IMAD.WIDE R14, R5, 0x4, R14 ;  /* 0x00000004050e9825 */ /* 0x002fc800078e020e */
[----:B--2---:R-:W-:-:S05]  /*0cc0*/  @P0 FFMA R19, R22, R18, R17 ;  /* 0x0000001216130223 */ /* 0x004fca0000000011 */
[----:B------:R4:W-:Y:S04]  /*0cd0*/  @P0 STG.E desc[UR8][R2.64], R19 ;  /* 0x0000001302000986 */ /* 0x0009e8000c101908 */
[----:B------:R-:W2:Y:S04]  /*0ce0*/  @!P1 LDG.E R20, desc[UR8][R20.64] ;  /* 0x0000000814149981 */ /* 0x000ea8000c1e1900 */
[----:B------:R-:W2:Y:S02]  /*0cf0*/  @!P1 LDG.E R14, desc[UR8][R14.64] ;  /* 0x000000080e0e9981 */ /* 0x000ea4000c1e1900 */
[----:B--2---:R-:W-:-:S05]  /*0d00*/  @!P1 FFMA R5, R20, R14, R19 ;  /* 0x0000000e14059223 */ /* 0x004fca0000000013 */
[----:B------:R4:W-:Y:S02]  /*0d10*/  @!P1 STG.E desc[UR8][R2.64], R5 ;  /* 0x0000000502009986 */ /* 0x0009e4000c101908 */
.L_x_4:
[----:B------:R-:W-:-:S04]  /*0d20*/  IADD3 R9, PT, PT, R8, R9, RZ ;  /* 0x0000000908097210 */ /* 0x000fc80007ffe0ff */
[----:B------:R-:W-:-:S13]  /*0d30*/  ISETP.GE.AND P0, PT, R9, R0, PT ;  /* 0x000000000900720c */ /* 0x000fda0003f06270 */
[----:B------:R-:W-:Y:S05]  /*0d40*/  @!P0 BRA `(.L_x_6) ;  /* 0xfffffff4008c8947 */ /* 0x000fea000383ffff */
[----:B------:R-:W-:Y:S05]  /*0d50*/  EXIT ;  /* 0x000000000000794d */ /* 0x000fea0003800000 */
.L_x_7:
[----:B------:R-:W-:-:S00]  /*0d60*/  BRA `(.L_x_7) ;  /* 0xfffffffc00fc7947 */ /* 0x000fc0000383ffff */
[----:B------:R-:W-:-:S00]  /*0d70*/  NOP ;  /* 0x0000000000007918 */ /* 0x000fc00000000000 */
        /* <DEDUP_REMOVED lines=8> */
.L_x_8:


//--------------------- .nv.shared.reserved.0     --------------------------
	.section	.nv.shared.reserved.0,"aw",@nobits
	.weak		__nv_reservedSMEM_offset_0_alias
	.size		__nv_reservedSMEM_offset_0_alias, 0, 64
	.other		__nv_reservedSMEM_offset_0_alias,@"STO_CUDA_RESERVED_SHARED STV_DEFAULT"
__nv_reservedSMEM_offset_0_alias:
	.zero		0
	.zero		64


//--------------------- .nv.constant0._Z9my_kerneliiiPfS_S_ --------------------------
	.section	.nv.constant0._Z9my_kerneliiiPfS_S_,"a",@progbits
	.sectionflags	@""
	.align	4
.nv.constant0._Z9my_kerneliiiPfS_S_:
	.zero		936


//--------------------- SYMBOLS --------------------------

	.type		.nv.reservedSmem.offset0,@object
	.size		.nv.reservedSmem.offset0,0x4
